//
// Generated by NVIDIA NVVM Compiler
//
// Compiler Build ID: CL-36424714
// Cuda compilation tools, release 13.0, V13.0.88
// Based on NVVM 20.0.0
//

.version 9.0
.target sm_100
.address_size 64

	// .globl	HelloWorld
.extern .func  (.param .b32 func_retval0) vprintf
(
	.param .b64 vprintf_param_0,
	.param .b64 vprintf_param_1
)
;
.global .align 1 .b8 $str[25] = {72, 101, 108, 108, 111, 32, 87, 111, 114, 108, 100, 33, 32, 116, 104, 114, 101, 97, 100, 32, 35, 37, 100, 10};

.visible .entry HelloWorld()
{
	.local .align 8 .b8 	__local_depot0[8];
	.reg .b64 	%SP;
	.reg .b64 	%SPL;
	.reg .b32 	%r<7>;
	.reg .b64 	%rd<5>;

	mov.u64 	%SPL, __local_depot0;
	cvta.local.u64 	%SP, %SPL;
	add.u64 	%rd1, %SP, 0;
	add.u64 	%rd2, %SPL, 0;
	mov.u32 	%r1, %ctaid.x;
	mov.u32 	%r2, %ntid.x;
	mov.u32 	%r3, %tid.x;
	mad.lo.s32 	%r4, %r1, %r2, %r3;
	st.local.u32 	[%rd2], %r4;
	mov.u64 	%rd3, $str;
	cvta.global.u64 	%rd4, %rd3;
	{ // callseq 0, 0
	.param .b64 param0;
	st.param.b64 	[param0], %rd4;
	.param .b64 param1;
	st.param.b64 	[param1], %rd1;
	.param .b32 retval0;
	call.uni (retval0), 
	vprintf, 
	(
	param0, 
	param1
	);
	ld.param.b32 	%r5, [retval0];
	} // callseq 0
	ret;

}


// ===== COMPILED SASS (sm_100) =====

	.target	sm_100

	.elftype	@"ET_EXEC"


//--------------------- .note.nv.tkinfo           --------------------------
	.section	.note.nv.tkinfo,"",@"SHT_NOTE"
	.sectionflags	@"SHF_NOTE_NV_TKINFO"
	.tkinfo
        /*0018*/ 	.word	0x00000002
        /*0030*/ 	.string	""
        /*0030*/ 	.string	"ptxas"
        /*0030*/ 	.string	"Cuda compilation tools, release 13.0, V13.0.88"
        /*0030*/ 	.string	"Build cuda_13.0.r13.0/compiler.36424714_0"
        /*0030*/ 	.string	"-arch sm_100 -m 64 "



//--------------------- .note.nv.cuinfo           --------------------------
	.section	.note.nv.cuinfo,"",@"SHT_NOTE"
	.sectionflags	@"SHF_NOTE_NV_CUINFO"
        /*0018*/ 	.short	0x0002
        /*001a*/ 	.short	0x0064
        /*001c*/ 	.short	0x0082
	.zero		2


//--------------------- .nv.info                  --------------------------
	.section	.nv.info,"",@"SHT_CUDA_INFO"
	.align	4


	//----- nvinfo : EIATTR_REGCOUNT
	.align		4
        /*0000*/ 	.byte	0x04, 0x2f
        /*0002*/ 	.short	(.L_2 - .L_1)
	.align		4
.L_1:
        /*0004*/ 	.word	index@(HelloWorld)
        /*0008*/ 	.word	0x00000018


	//----- nvinfo : EIATTR_FRAME_SIZE
	.align		4
.L_2:
        /*000c*/ 	.byte	0x04, 0x11
        /*000e*/ 	.short	(.L_4 - .L_3)
	.align		4
.L_3:
        /*0010*/ 	.word	index@(HelloWorld)
        /*0014*/ 	.word	0x00000008


	//----- nvinfo : EIATTR_MIN_STACK_SIZE
	.align		4
.L_4:
        /*0018*/ 	.byte	0x04, 0x12
        /*001a*/ 	.short	(.L_6 - .L_5)
	.align		4
.L_5:
        /*001c*/ 	.word	index@(HelloWorld)
        /*0020*/ 	.word	0x00000008
.L_6:


//--------------------- .nv.compat                --------------------------
	.section	.nv.compat,"",@"SHT_CUDA_COMPAT_INFO"
	.align	4
        /*0000*/ 	.byte	0x02, 0x09, 0x00, 0x00, 0x02, 0x02, 0x01, 0x00, 0x02, 0x05, 0x05, 0x00, 0x03, 0x07, 0x01, 0x01
        /*0010*/ 	.byte	0x02, 0x03, 0x00, 0x00, 0x02, 0x06, 0x01, 0x00, 0x04, 0x0b, 0x08, 0x00, 0x09, 0x00, 0x00, 0x00
        /*0020*/ 	.byte	0x00, 0x00, 0x00, 0x00


//--------------------- .nv.info.HelloWorld       --------------------------
	.section	.nv.info.HelloWorld,"",@"SHT_CUDA_INFO"
	.sectionflags	@""
	.align	4


	//----- nvinfo : EIATTR_CUDA_API_VERSION
	.align		4
        /*0000*/ 	.byte	0x04, 0x37
        /*0002*/ 	.short	(.L_8 - .L_7)
.L_7:
        /*0004*/ 	.word	0x00000082


	//----- nvinfo : EIATTR_SPARSE_MMA_MASK
	.align		4
.L_8:
        /*0008*/ 	.byte	0x03, 0x50
        /*000a*/ 	.short	0x0000


	//----- nvinfo : EIATTR_MAXREG_COUNT
	.align		4
        /*000c*/ 	.byte	0x03, 0x1b
        /*000e*/ 	.short	0x00ff


	//----- nvinfo : EIATTR_EXTERNS
	.align		4
        /*0010*/ 	.byte	0x04, 0x0f
        /*0012*/ 	.short	(.L_10 - .L_9)


	//   ....[0]....
	.align		4
.L_9:
        /*0014*/ 	.word	index@(vprintf)


	//----- nvinfo : EIATTR_MERCURY_ISA_VERSION
	.align		4
.L_10:
        /*0018*/ 	.byte	0x03, 0x5f
        /*001a*/ 	.short	0x0101


	//----- nvinfo : EIATTR_VRC_CTA_INIT_COUNT
	.align		4
        /*001c*/ 	.byte	0x02, 0x4a
	.zero		1
	.zero		1


	//----- nvinfo : EIATTR_SYSCALL_OFFSETS
	.align		4
        /*0020*/ 	.byte	0x04, 0x46
        /*0022*/ 	.short	(.L_12 - .L_11)


	//   ....[0]....
.L_11:
        /*0024*/ 	.word	0x00000110


	//----- nvinfo : EIATTR_EXIT_INSTR_OFFSETS
	.align		4
.L_12:
        /*0028*/ 	.byte	0x04, 0x1c
        /*002a*/ 	.short	(.L_14 - .L_13)


	//   ....[0]....
.L_13:
        /*002c*/ 	.word	0x00000120


	//----- nvinfo : EIATTR_SW_WAR
	.align		4
.L_14:
        /*0030*/ 	.byte	0x04, 0x36
        /*0032*/ 	.short	(.L_16 - .L_15)
.L_15:
        /*0034*/ 	.word	0x00000008
.L_16:


//--------------------- .nv.callgraph             --------------------------
	.section	.nv.callgraph,"",@"SHT_CUDA_CALLGRAPH"
	.align	4
	.sectionentsize	8
	.align		4
        /*0000*/ 	.word	0x00000000
	.align		4
        /*0004*/ 	.word	0xffffffff
	.align		4
        /*0008*/ 	.word	index@(HelloWorld)
	.align		4
        /*000c*/ 	.word	index@(vprintf)
	.align		4
        /*0010*/ 	.word	0x00000000
	.align		4
        /*0014*/ 	.word	0xfffffffe
	.align		4
        /*0018*/ 	.word	0x00000000
	.align		4
        /*001c*/ 	.word	0xfffffffd
	.align		4
        /*0020*/ 	.word	0x00000000
	.align		4
        /*0024*/ 	.word	0xfffffffc


//--------------------- .nv.constant4             --------------------------
	.section	.nv.constant4,"a",@progbits
	.align	8
	.align		8
.nv.constant4:
        /*0000*/ 	.dword	vprintf
	.align		8
        /*0008*/ 	.dword	$str


//--------------------- .text.HelloWorld          --------------------------
	.section	.text.HelloWorld,"ax",@progbits
	.align	128
        .global         HelloWorld
        .type           HelloWorld,@function
        .size           HelloWorld,(.L_x_2 - HelloWorld)
        .other          HelloWorld,@"STO_CUDA_ENTRY STV_DEFAULT"
HelloWorld:
.text.HelloWorld:
[----:B------:R-:W0:Y:S01]  /*0000*/  LDC R1, c[0x0][0x37c] ;  /* 0x0000df00ff017b82 */ /* 0x000e220000000800 */
[----:B------:R-:W1:Y:S01]  /*0010*/  S2R R3, SR_TID.X ;  /* 0x0000000000037919 */ /* 0x000e620000002100 */
[----:B------:R-:W2:Y:S06]  /*0020*/  LDCU UR5, c[0x0][0x2fc] ;  /* 0x00005f80ff0577ac */ /* 0x000eac0008000800 */
[----:B------:R-:W1:Y:S01]  /*0030*/  S2UR UR6, SR_CTAID.X ;  /* 0x00000000000679c3 */ /* 0x000e620000002500 */
[----:B------:R-:W-:Y:S01]  /*0040*/  MOV R2, 0x0 ;  /* 0x0000000000027802 */ /* 0x000fe20000000f00 */
[----:B0-----:R-:W-:Y:S01]  /*0050*/  VIADD R1, R1, 0xfffffff8 ;  /* 0xfffffff801017836 */ /* 0x001fe20000000000 */
[----:B------:R-:W0:Y:S05]  /*0060*/  LDCU UR4, c[0x0][0x2f8] ;  /* 0x00005f00ff0477ac */ /* 0x000e2a0008000800 */
[----:B------:R-:W1:Y:S01]  /*0070*/  LDC R0, c[0x0][0x360] ;  /* 0x0000d800ff007b82 */ /* 0x000e620000000800 */
[----:B0-----:R-:W-:-:S05]  /*0080*/  IADD3 R6, P0, PT, R1, UR4, RZ ;  /* 0x0000000401067c10 */ /* 0x001fca000ff1e0ff */
[----:B--2---:R-:W-:Y:S02]  /*0090*/  IMAD.X R7, RZ, RZ, UR5, P0 ;  /* 0x00000005ff077e24 */ /* 0x004fe400080e06ff */
[----:B-1----:R-:W-:Y:S01]  /*00a0*/  IMAD R0, R0, UR6, R3 ;  /* 0x0000000600007c24 */ /* 0x002fe2000f8e0203 */
[----:B------:R-:W0:Y:S01]  /*00b0*/  LDCU.64 UR6, c[0x4][0x8] ;  /* 0x01000100ff0677ac */ /* 0x000e220008000a00 */
[----:B------:R-:W1:Y:S03]  /*00c0*/  LDC.64 R2, c[0x4][R2] ;  /* 0x0100000002027b82 */ /* 0x000e660000000a00 */
[----:B------:R2:W-:Y:S01]  /*00d0*/  STL [R1], R0 ;  /* 0x0000000001007387 */ /* 0x0005e20000100800 */
[----:B0-----:R-:W-:Y:S01]  /*00e0*/  IMAD.U32 R4, RZ, RZ, UR6 ;  /* 0x00000006ff047e24 */ /* 0x001fe2000f8e00ff */
[----:B--2---:R-:W-:-:S07]  /*00f0*/  MOV R5, UR7 ;  /* 0x0000000700057c02 */ /* 0x004fce0008000f00 */
[----:B------:R-:W-:-:S07]  /*0100*/  LEPC R20, `(.L_x_0) ;  /* 0x000000001014794e */ /* 0x000fce0000000000 */
[----:B-1----:R-:W-:Y:S05]  /*0110*/  CALL.ABS.NOINC R2 ;  /* 0x0000000002007343 */ /* 0x002fea0003c00000 */
.L_x_0:
[----:B------:R-:W-:Y:S05]  /*0120*/  EXIT ;  /* 0x000000000000794d */ /* 0x000fea0003800000 */
.L_x_1:
[----:B------:R-:W-:-:S00]  /*0130*/  BRA `(.L_x_1) ;  /* 0xfffffffc00fc7947 */ /* 0x000fc0000383ffff */
[----:B------:R-:W-:-:S00]  /*0140*/  NOP ;  /* 0x0000000000007918 */ /* 0x000fc00000000000 */
        /* <DEDUP_REMOVED lines=11> */
.L_x_2:


//--------------------- .nv.global.init           --------------------------
	.section	.nv.global.init,"aw",@progbits
.nv.global.init:
	.type		$str,@object
	.size		$str,(.L_0 - $str)
$str:
        /*0000*/ 	.byte	0x48, 0x65, 0x6c, 0x6c, 0x6f, 0x20, 0x57, 0x6f, 0x72, 0x6c, 0x64, 0x21, 0x20, 0x74, 0x68, 0x72
        /*0010*/ 	.byte	0x65, 0x61, 0x64, 0x20, 0x23, 0x25, 0x64, 0x0a, 0x00
.L_0:


//--------------------- .nv.shared.reserved.0     --------------------------
	.section	.nv.shared.reserved.0,"aw",@nobits
	.weak		__nv_reservedSMEM_offset_0_alias
	.size		__nv_reservedSMEM_offset_0_alias, 0, 64
	.other		__nv_reservedSMEM_offset_0_alias,@"STO_CUDA_RESERVED_SHARED STV_DEFAULT"
__nv_reservedSMEM_offset_0_alias:
	.zero		0
	.zero		64


//--------------------- .nv.constant0.HelloWorld  --------------------------
	.section	.nv.constant0.HelloWorld,"a",@progbits
	.sectionflags	@""
	.align	4
.nv.constant0.HelloWorld:
	.zero		896


//--------------------- SYMBOLS --------------------------

	.type		.nv.reservedSmem.offset0,@object
	.size		.nv.reservedSmem.offset0,0x4
	.type		vprintf,@function
